	.headerflags	@"EF_CUDA_TEXMODE_UNIFIED EF_CUDA_64BIT_ADDRESS EF_CUDA_ACCELERATORS EF_CUDA_SM90 EF_CUDA_VIRTUAL_SM(EF_CUDA_SM90)"
	.elftype	@"ET_EXEC"


//--------------------- .nv.info                  --------------------------
	.section	.nv.info,"",@"SHT_CUDA_INFO"
	.align	4


	//----- nvinfo : EIATTR_REGCOUNT
	.align		4
        /*0000*/ 	.byte	0x04, 0x2f
        /*0002*/ 	.short	(.L_3 - .L_2)
	.align		4
.L_2:
        /*0004*/ 	.word	index@(triton_poi_fused__native_batch_norm_legit_no_training_leaky_relu_2)
        /*0008*/ 	.word	0x00000010


	//----- nvinfo : EIATTR_MIN_STACK_SIZE
	.align		4
.L_3:
        /*000c*/ 	.byte	0x04, 0x12
        /*000e*/ 	.short	(.L_5 - .L_4)
	.align		4
.L_4:
        /*0010*/ 	.word	index@(triton_poi_fused__native_batch_norm_legit_no_training_leaky_relu_2)
        /*0014*/ 	.word	0x00000000


	//----- nvinfo : EIATTR_FRAME_SIZE
	.align		4
.L_5:
        /*0018*/ 	.byte	0x04, 0x11
        /*001a*/ 	.short	(.L_7 - .L_6)
	.align		4
.L_6:
        /*001c*/ 	.word	index@(triton_poi_fused__native_batch_norm_legit_no_training_leaky_relu_2)
        /*0020*/ 	.word	0x00000000


	//----- nvinfo : EIATTR_MIN_STACK_SIZE
	.align		4
.L_7:
        /*0024*/ 	.byte	0x04, 0x12
        /*0026*/ 	.short	(.L_9 - .L_8)
	.align		4
.L_8:
        /*0028*/ 	.word	index@(triton_poi_fused__native_batch_norm_legit_no_training_leaky_relu_2)
        /*002c*/ 	.word	0x00000000
.L_9:


//--------------------- .nv.info.triton_poi_fused__native_batch_norm_legit_no_training_leaky_relu_2 --------------------------
	.section	.nv.info.triton_poi_fused__native_batch_norm_legit_no_training_leaky_relu_2,"",@"SHT_CUDA_INFO"
	.sectionflags	@""
	.align	4


	//----- nvinfo : EIATTR_CUDA_API_VERSION
	.align		4
        /*0000*/ 	.byte	0x04, 0x37
        /*0002*/ 	.short	(.L_11 - .L_10)
.L_10:
        /*0004*/ 	.word	0x0000007c


	//----- nvinfo : EIATTR_KPARAM_INFO
	.align		4
.L_11:
        /*0008*/ 	.byte	0x04, 0x17
        /*000a*/ 	.short	(.L_13 - .L_12)
.L_12:
        /*000c*/ 	.word	0x00000000
        /*0010*/ 	.short	0x0006
        /*0012*/ 	.short	0x0030
        /*0014*/ 	.byte	0x00, 0xf0, 0x11, 0x00


	//----- nvinfo : EIATTR_KPARAM_INFO
	.align		4
.L_13:
        /*0018*/ 	.byte	0x04, 0x17
        /*001a*/ 	.short	(.L_15 - .L_14)
.L_14:
        /*001c*/ 	.word	0x00000000
        /*0020*/ 	.short	0x0005
        /*0022*/ 	.short	0x0028
        /*0024*/ 	.byte	0x00, 0xf4, 0x21, 0x00


	//----- nvinfo : EIATTR_KPARAM_INFO
	.align		4
.L_15:
        /*0028*/ 	.byte	0x04, 0x17
        /*002a*/ 	.short	(.L_17 - .L_16)
.L_16:
        /*002c*/ 	.word	0x00000000
        /*0030*/ 	.short	0x0004
        /*0032*/ 	.short	0x0020
        /*0034*/ 	.byte	0x00, 0xf4, 0x21, 0x00


	//----- nvinfo : EIATTR_KPARAM_INFO
	.align		4
.L_17:
        /*0038*/ 	.byte	0x04, 0x17
        /*003a*/ 	.short	(.L_19 - .L_18)
.L_18:
        /*003c*/ 	.word	0x00000000
        /*0040*/ 	.short	0x0003
        /*0042*/ 	.short	0x0018
        /*0044*/ 	.byte	0x00, 0xf4, 0x21, 0x00


	//----- nvinfo : EIATTR_KPARAM_INFO
	.align		4
.L_19:
        /*0048*/ 	.byte	0x04, 0x17
        /*004a*/ 	.short	(.L_21 - .L_20)
.L_20:
        /*004c*/ 	.word	0x00000000
        /*0050*/ 	.short	0x0002
        /*0052*/ 	.short	0x0010
        /*0054*/ 	.byte	0x00, 0xf4, 0x21, 0x00


	//----- nvinfo : EIATTR_KPARAM_INFO
	.align		4
.L_21:
        /*0058*/ 	.byte	0x04, 0x17
        /*005a*/ 	.short	(.L_23 - .L_22)
.L_22:
        /*005c*/ 	.word	0x00000000
        /*0060*/ 	.short	0x0001
        /*0062*/ 	.short	0x0008
        /*0064*/ 	.byte	0x00, 0xf4, 0x21, 0x00


	//----- nvinfo : EIATTR_KPARAM_INFO
	.align		4
.L_23:
        /*0068*/ 	.byte	0x04, 0x17
        /*006a*/ 	.short	(.L_25 - .L_24)
.L_24:
        /*006c*/ 	.word	0x00000000
        /*0070*/ 	.short	0x0000
        /*0072*/ 	.short	0x0000
        /*0074*/ 	.byte	0x00, 0xf4, 0x21, 0x00


	//----- nvinfo : EIATTR_SPARSE_MMA_MASK
	.align		4
.L_25:
        /*0078*/ 	.byte	0x03, 0x50
        /*007a*/ 	.short	0x0000


	//----- nvinfo : EIATTR_MAXREG_COUNT
	.align		4
        /*007c*/ 	.byte	0x03, 0x1b
        /*007e*/ 	.short	0x00ff


	//----- nvinfo : EIATTR_EXIT_INSTR_OFFSETS
	.align		4
        /*0080*/ 	.byte	0x04, 0x1c
        /*0082*/ 	.short	(.L_27 - .L_26)


	//   ....[0]....
.L_26:
        /*0084*/ 	.word	0x000002d0


	//----- nvinfo : EIATTR_REQNTID
	.align		4
.L_27:
        /*0088*/ 	.byte	0x04, 0x10
        /*008a*/ 	.short	(.L_29 - .L_28)
.L_28:
        /*008c*/ 	.word	0x00000080
        /*0090*/ 	.word	0x00000001
        /*0094*/ 	.word	0x00000001


	//----- nvinfo : EIATTR_CBANK_PARAM_SIZE
	.align		4
.L_29:
        /*0098*/ 	.byte	0x03, 0x19
        /*009a*/ 	.short	0x0034


	//----- nvinfo : EIATTR_PARAM_CBANK
	.align		4
        /*009c*/ 	.byte	0x04, 0x0a
        /*009e*/ 	.short	(.L_31 - .L_30)
	.align		4
.L_30:
        /*00a0*/ 	.word	index@(.nv.constant0.triton_poi_fused__native_batch_norm_legit_no_training_leaky_relu_2)
        /*00a4*/ 	.short	0x0210
        /*00a6*/ 	.short	0x0034


	//----- nvinfo : EIATTR_SW_WAR
	.align		4
.L_31:
        /*00a8*/ 	.byte	0x04, 0x36
        /*00aa*/ 	.short	(.L_33 - .L_32)
.L_32:
        /*00ac*/ 	.word	0x00000008
.L_33:


//--------------------- .nv.callgraph             --------------------------
	.section	.nv.callgraph,"",@"SHT_CUDA_CALLGRAPH"
	.align	4
	.sectionentsize	8
	.align		4
        /*0000*/ 	.word	0x00000000
	.align		4
        /*0004*/ 	.word	0xffffffff
	.align		4
        /*0008*/ 	.word	0x00000000
	.align		4
        /*000c*/ 	.word	0xfffffffe
	.align		4
        /*0010*/ 	.word	0x00000000
	.align		4
        /*0014*/ 	.word	0xfffffffd
	.align		4
        /*0018*/ 	.word	0x00000000
	.align		4
        /*001c*/ 	.word	0xfffffffc


//--------------------- .nv.constant4             --------------------------
	.section	.nv.constant4,"a",@progbits
	.align	8
	.align		8
.nv.constant4:
        /*0000*/ 	.dword	_$_str
	.align		8
        /*0008*/ 	.dword	_$_str_$_2


//--------------------- .text.triton_poi_fused__native_batch_norm_legit_no_training_leaky_relu_2 --------------------------
	.section	.text.triton_poi_fused__native_batch_norm_legit_no_training_leaky_relu_2,"ax",@progbits
	.align	128
        .global         triton_poi_fused__native_batch_norm_legit_no_training_leaky_relu_2
        .type           triton_poi_fused__native_batch_norm_legit_no_training_leaky_relu_2,@function
        .size           triton_poi_fused__native_batch_norm_legit_no_training_leaky_relu_2,(.L_x_1 - triton_poi_fused__native_batch_norm_legit_no_training_leaky_relu_2)
        .other          triton_poi_fused__native_batch_norm_legit_no_training_leaky_relu_2,@"STO_CUDA_ENTRY STV_DEFAULT"
triton_poi_fused__native_batch_norm_legit_no_training_leaky_relu_2:
.text.triton_poi_fused__native_batch_norm_legit_no_training_leaky_relu_2:
[----:B------:R-:W-:Y:S01]  /*0000*/  LDC R1, c[0x0][0x28] ;  /* 0x00000a00ff017b82 */ /* 0x000fe20000000800 */
[----:B------:R-:W1:Y:S07]  /*0010*/  S2R R0, SR_TID.X ;  /* 0x0000000000007919 */ /* 0x000e6e0000002100 */
[----:B------:R-:W2:Y:S01]  /*0020*/  LDC.64 R6, c[0x0][0x228] ;  /* 0x00008a00ff067b82 */ /* 0x000ea20000000a00 */
[----:B------:R-:W-:Y:S01]  /*0030*/  ULDC.64 UR4, c[0x0][0x208] ;  /* 0x0000820000047ab9 */ /* 0x000fe20000000a00 */
[----:B------:R-:W3:Y:S06]  /*0040*/  S2R R3, SR_CTAID.X ;  /* 0x0000000000037919 */ /* 0x000eec0000002500 */
[----:B------:R-:W4:Y:S08]  /*0050*/  LDC.64 R4, c[0x0][0x220] ;  /* 0x00008800ff047b82 */ /* 0x000f300000000a00 */
[----:B------:R-:W5:Y:S08]  /*0060*/  LDC.64 R8, c[0x0][0x230] ;  /* 0x00008c00ff087b82 */ /* 0x000f700000000a00 */
[----:B------:R-:W5:Y:S01]  /*0070*/  LDC.64 R10, c[0x0][0x238] ;  /* 0x00008e00ff0a7b82 */ /* 0x000f620000000a00 */
[----:B-1----:R-:W-:-:S02]  /*0080*/  LOP3.LUT R0, R0, 0x7f, RZ, 0xc0, !PT ;  /* 0x0000007f00007812 */ /* 0x002fc400078ec0ff */
[----:B---3--:R-:W-:Y:S02]  /*0090*/  SHF.R.S32.HI R2, RZ, 0x18, R3 ;  /* 0x00000018ff027819 */ /* 0x008fe40000011403 */
[----:B------:R-:W-:Y:S02]  /*00a0*/  LEA R0, R3, R0, 0x7 ;  /* 0x0000000003007211 */ /* 0x000fe400078e38ff */
[----:B------:R-:W-:-:S04]  /*00b0*/  SGXT R3, R2, 0x1 ;  /* 0x000000010203781a */ /* 0x000fc80000000200 */
[----:B------:R-:W-:-:S04]  /*00c0*/  LEA.HI R3, R3, R0, RZ, 0x7 ;  /* 0x0000000003037211 */ /* 0x000fc800078f38ff */
[----:B------:R-:W-:-:S04]  /*00d0*/  LOP3.LUT R3, R3, 0xffffff80, RZ, 0xc0, !PT ;  /* 0xffffff8003037812 */ /* 0x000fc800078ec0ff */
[----:B------:R-:W-:Y:S02]  /*00e0*/  IADD3 R13, R0, -R3, RZ ;  /* 0x80000003000d7210 */ /* 0x000fe40007ffe0ff */
[----:B------:R-:W1:Y:S03]  /*00f0*/  LDC.64 R2, c[0x0][0x218] ;  /* 0x00008600ff027b82 */ /* 0x000e660000000a00 */
[----:B--2---:R-:W-:-:S06]  /*0100*/  IMAD.WIDE R6, R13, 0x4, R6 ;  /* 0x000000040d067825 */ /* 0x004fcc00078e0206 */
[----:B------:R-:W2:Y:S01]  /*0110*/  LDG.E.EL R6, desc[UR4][R6.64] ;  /* 0x0000000406067981 */ /* 0x000ea2000c2e1900 */
[----:B----4-:R-:W-:-:S04]  /*0120*/  IMAD.WIDE R4, R13, 0x4, R4 ;  /* 0x000000040d047825 */ /* 0x010fc800078e0204 */
[C---:B-----5:R-:W-:Y:S02]  /*0130*/  IMAD.WIDE R8, R13.reuse, 0x4, R8 ;  /* 0x000000040d087825 */ /* 0x060fe400078e0208 */
[----:B------:R3:W4:Y:S02]  /*0140*/  LDG.E.EL R5, desc[UR4][R4.64] ;  /* 0x0000000404057981 */ /* 0x000724000c2e1900 */
[----:B0-----:R-:W-:Y:S02]  /*0150*/  IMAD.WIDE R10, R13, 0x4, R10 ;  /* 0x000000040d0a7825 */ /* 0x001fe400078e020a */
[----:B------:R-:W5:Y:S02]  /*0160*/  LDG.E.EL R8, desc[UR4][R8.64] ;  /* 0x0000000408087981 */ /* 0x000f64000c2e1900 */
[----:B-1----:R-:W-:Y:S02]  /*0170*/  IMAD.WIDE R2, R0, 0x4, R2 ;  /* 0x0000000400027825 */ /* 0x002fe400078e0202 */
[----:B------:R-:W5:Y:S04]  /*0180*/  LDG.E.EL R11, desc[UR4][R10.64] ;  /* 0x000000040a0b7981 */ /* 0x000f68000c2e1900 */
[----:B------:R-:W4:Y:S01]  /*0190*/  LDG.E R2, desc[UR4][R2.64] ;  /* 0x0000000402027981 */ /* 0x000f22000c1e1900 */
[----:B---3--:R-:W-:Y:S01]  /*01a0*/  HFMA2.MMA R4, -RZ, RZ, 1.625, 0 ;  /* 0x3e800000ff047435 */ /* 0x008fe200000001ff */
[----:B--2---:R-:W-:-:S04]  /*01b0*/  FADD R6, R6, 9.9999997473787516356e-06 ;  /* 0x3727c5ac06067421 */ /* 0x004fc80000000000 */
[----:B------:R-:W0:Y:S02]  /*01c0*/  MUFU.SQRT R7, R6 ;  /* 0x0000000600077308 */ /* 0x000e240000002000 */
[C---:B0-----:R-:W-:Y:S02]  /*01d0*/  FSETP.GT.AND P0, PT, R7.reuse, 8.50705917302346158658e+37, PT ;  /* 0x7e8000000700780b */ /* 0x041fe40003f04000 */
[----:B------:R-:W-:-:S11]  /*01e0*/  FSETP.GEU.AND P1, PT, R7, 1.175494350822287508e-38, PT ;  /* 0x008000000700780b */ /* 0x000fd60003f2e000 */
[----:B------:R-:W-:-:S04]  /*01f0*/  @P0 FMUL R7, R7, 0.25 ;  /* 0x3e80000007070820 */ /* 0x000fc80000400000 */
[----:B------:R-:W-:-:S06]  /*0200*/  @!P1 FMUL R7, R7, 16777216 ;  /* 0x4b80000007079820 */ /* 0x000fcc0000400000 */
[----:B------:R-:W0:Y:S01]  /*0210*/  MUFU.RCP R7, R7 ;  /* 0x0000000700077308 */ /* 0x000e220000001000 */
[----:B------:R-:W-:Y:S01]  /*0220*/  FSEL R4, R4, 1, P0 ;  /* 0x3f80000004047808 */ /* 0x000fe20000000000 */
[----:B----4-:R-:W-:Y:S02]  /*0230*/  FADD R5, R2, -R5 ;  /* 0x8000000502057221 */ /* 0x010fe40000000000 */
[----:B------:R-:W1:Y:S02]  /*0240*/  LDC.64 R2, c[0x0][0x210] ;  /* 0x00008400ff027b82 */ /* 0x000e640000000a00 */
[----:B------:R-:W-:-:S04]  /*0250*/  @!P1 FMUL R4, R4, 16777216 ;  /* 0x4b80000004049820 */ /* 0x000fc80000400000 */
[----:B0-----:R-:W-:-:S04]  /*0260*/  FMUL R4, R7, R4 ;  /* 0x0000000407047220 */ /* 0x001fc80000400000 */
[----:B------:R-:W-:-:S04]  /*0270*/  FMUL R4, R5, R4 ;  /* 0x0000000405047220 */ /* 0x000fc80000400000 */
[----:B-----5:R-:W-:-:S05]  /*0280*/  FFMA R11, R8, R4, R11 ;  /* 0x00000004080b7223 */ /* 0x020fca000000000b */
[----:B------:R-:W-:Y:S01]  /*0290*/  FSETP.GT.AND P0, PT, R11, RZ, PT ;  /* 0x000000ff0b00720b */ /* 0x000fe20003f04000 */
[----:B-1----:R-:W-:-:S12]  /*02a0*/  IMAD.WIDE R2, R0, 0x4, R2 ;  /* 0x0000000400027825 */ /* 0x002fd800078e0202 */
[----:B------:R-:W-:-:S05]  /*02b0*/  @!P0 FMUL R11, R11, 0.20000000298023223877 ;  /* 0x3e4ccccd0b0b8820 */ /* 0x000fca0000400000 */
[----:B------:R-:W-:Y:S01]  /*02c0*/  STG.E desc[UR4][R2.64], R11 ;  /* 0x0000000b02007986 */ /* 0x000fe2000c101904 */
[----:B------:R-:W-:Y:S05]  /*02d0*/  EXIT ;  /* 0x000000000000794d */ /* 0x000fea0003800000 */
.L_x_0:
[----:B------:R-:W-:-:S00]  /*02e0*/  BRA `(.L_x_0) ;  /* 0xfffffffc00fc7947 */ /* 0x000fc0000383ffff */
[----:B------:R-:W-:-:S00]  /*02f0*/  NOP ;  /* 0x0000000000007918 */ /* 0x000fc00000000000 */
        /* <DEDUP_REMOVED lines=8> */
.L_x_1:


//--------------------- .nv.global.init           --------------------------
	.section	.nv.global.init,"aw",@progbits
.nv.global.init:
	.type		_$_str,@object
	.size		_$_str,(_$_str_$_2 - _$_str)
_$_str:
        /*0000*/ 	.byte	0x5f, 0x5f, 0x43, 0x55, 0x44, 0x41, 0x5f, 0x46, 0x54, 0x5a, 0x00
	.type		_$_str_$_2,@object
	.size		_$_str_$_2,(.L_1 - _$_str_$_2)
_$_str_$_2:
        /*000b*/ 	.byte	0x5f, 0x5f, 0x43, 0x55, 0x44, 0x41, 0x5f, 0x50, 0x52, 0x45, 0x43, 0x5f, 0x53, 0x51, 0x52, 0x54
        /*001b*/ 	.byte	0x00
.L_1:


//--------------------- .nv.constant0.triton_poi_fused__native_batch_norm_legit_no_training_leaky_relu_2 --------------------------
	.section	.nv.constant0.triton_poi_fused__native_batch_norm_legit_no_training_leaky_relu_2,"a",@progbits
	.sectionflags	@""
	.align	4
.nv.constant0.triton_poi_fused__native_batch_norm_legit_no_training_leaky_relu_2:
	.zero		580
